//
// Generated by NVIDIA NVVM Compiler
//
// Compiler Build ID: CL-36424714
// Cuda compilation tools, release 13.0, V13.0.88
// Based on NVVM 20.0.0
//

.version 9.0
.target sm_100
.address_size 64

	// .globl	_Z9simpleSumILi128ELi4EEvPiS0_
.extern .func  (.param .b32 func_retval0) vprintf
(
	.param .b64 vprintf_param_0,
	.param .b64 vprintf_param_1
)
;
// _ZZ9simpleSumILi128ELi4EEvPiS0_E12temp_storage has been demoted
.global .align 1 .b8 _ZN30_INTERNAL_d667ebb5_4_k_cu_main4cuda3std3__45__cpo5beginE[1];
.global .align 1 .b8 _ZN30_INTERNAL_d667ebb5_4_k_cu_main4cuda3std3__45__cpo3endE[1];
.global .align 1 .b8 _ZN30_INTERNAL_d667ebb5_4_k_cu_main4cuda3std3__45__cpo6cbeginE[1];
.global .align 1 .b8 _ZN30_INTERNAL_d667ebb5_4_k_cu_main4cuda3std3__45__cpo4cendE[1];
.global .align 1 .b8 _ZN30_INTERNAL_d667ebb5_4_k_cu_main4cuda3std3__45__cpo6rbeginE[1];
.global .align 1 .b8 _ZN30_INTERNAL_d667ebb5_4_k_cu_main4cuda3std3__45__cpo4rendE[1];
.global .align 1 .b8 _ZN30_INTERNAL_d667ebb5_4_k_cu_main4cuda3std3__45__cpo7crbeginE[1];
.global .align 1 .b8 _ZN30_INTERNAL_d667ebb5_4_k_cu_main4cuda3std3__45__cpo5crendE[1];
.global .align 1 .b8 _ZN30_INTERNAL_d667ebb5_4_k_cu_main4cuda3std3__432_GLOBAL__N__d667ebb5_4_k_cu_main6ignoreE[1];
.global .align 1 .b8 _ZN30_INTERNAL_d667ebb5_4_k_cu_main4cuda3std3__419piecewise_constructE[1];
.global .align 1 .b8 _ZN30_INTERNAL_d667ebb5_4_k_cu_main4cuda3std3__48in_placeE[1];
.global .align 1 .b8 _ZN30_INTERNAL_d667ebb5_4_k_cu_main4cuda3std3__420unreachable_sentinelE[1];
.global .align 1 .b8 _ZN30_INTERNAL_d667ebb5_4_k_cu_main4cuda3std3__47nulloptE[1];
.global .align 1 .b8 _ZN30_INTERNAL_d667ebb5_4_k_cu_main4cuda3std3__48unexpectE[1];
.global .align 1 .b8 _ZN30_INTERNAL_d667ebb5_4_k_cu_main4cuda3std6ranges3__45__cpo4swapE[1];
.global .align 1 .b8 _ZN30_INTERNAL_d667ebb5_4_k_cu_main4cuda3std6ranges3__45__cpo9iter_moveE[1];
.global .align 1 .b8 _ZN30_INTERNAL_d667ebb5_4_k_cu_main4cuda3std6ranges3__45__cpo5beginE[1];
.global .align 1 .b8 _ZN30_INTERNAL_d667ebb5_4_k_cu_main4cuda3std6ranges3__45__cpo3endE[1];
.global .align 1 .b8 _ZN30_INTERNAL_d667ebb5_4_k_cu_main4cuda3std6ranges3__45__cpo6cbeginE[1];
.global .align 1 .b8 _ZN30_INTERNAL_d667ebb5_4_k_cu_main4cuda3std6ranges3__45__cpo4cendE[1];
.global .align 1 .b8 _ZN30_INTERNAL_d667ebb5_4_k_cu_main4cuda3std6ranges3__45__cpo7advanceE[1];
.global .align 1 .b8 _ZN30_INTERNAL_d667ebb5_4_k_cu_main4cuda3std6ranges3__45__cpo9iter_swapE[1];
.global .align 1 .b8 _ZN30_INTERNAL_d667ebb5_4_k_cu_main4cuda3std6ranges3__45__cpo4nextE[1];
.global .align 1 .b8 _ZN30_INTERNAL_d667ebb5_4_k_cu_main4cuda3std6ranges3__45__cpo4prevE[1];
.global .align 1 .b8 _ZN30_INTERNAL_d667ebb5_4_k_cu_main4cuda3std6ranges3__45__cpo4dataE[1];
.global .align 1 .b8 _ZN30_INTERNAL_d667ebb5_4_k_cu_main4cuda3std6ranges3__45__cpo5cdataE[1];
.global .align 1 .b8 _ZN30_INTERNAL_d667ebb5_4_k_cu_main4cuda3std6ranges3__45__cpo4sizeE[1];
.global .align 1 .b8 _ZN30_INTERNAL_d667ebb5_4_k_cu_main4cuda3std6ranges3__45__cpo5ssizeE[1];
.global .align 1 .b8 _ZN30_INTERNAL_d667ebb5_4_k_cu_main4cuda3std6ranges3__45__cpo8distanceE[1];
.global .align 1 .b8 _ZN30_INTERNAL_d667ebb5_4_k_cu_main6thrust24THRUST_300001_SM_1000_NS6system6detail10sequential3seqE[1];
.global .align 1 .b8 _ZN30_INTERNAL_d667ebb5_4_k_cu_main6thrust24THRUST_300001_SM_1000_NS12placeholders2_1E[1];
.global .align 1 .b8 _ZN30_INTERNAL_d667ebb5_4_k_cu_main6thrust24THRUST_300001_SM_1000_NS12placeholders2_2E[1];
.global .align 1 .b8 _ZN30_INTERNAL_d667ebb5_4_k_cu_main6thrust24THRUST_300001_SM_1000_NS12placeholders2_3E[1];
.global .align 1 .b8 _ZN30_INTERNAL_d667ebb5_4_k_cu_main6thrust24THRUST_300001_SM_1000_NS12placeholders2_4E[1];
.global .align 1 .b8 _ZN30_INTERNAL_d667ebb5_4_k_cu_main6thrust24THRUST_300001_SM_1000_NS12placeholders2_5E[1];
.global .align 1 .b8 _ZN30_INTERNAL_d667ebb5_4_k_cu_main6thrust24THRUST_300001_SM_1000_NS12placeholders2_6E[1];
.global .align 1 .b8 _ZN30_INTERNAL_d667ebb5_4_k_cu_main6thrust24THRUST_300001_SM_1000_NS12placeholders2_7E[1];
.global .align 1 .b8 _ZN30_INTERNAL_d667ebb5_4_k_cu_main6thrust24THRUST_300001_SM_1000_NS12placeholders2_8E[1];
.global .align 1 .b8 _ZN30_INTERNAL_d667ebb5_4_k_cu_main6thrust24THRUST_300001_SM_1000_NS12placeholders2_9E[1];
.global .align 1 .b8 _ZN30_INTERNAL_d667ebb5_4_k_cu_main6thrust24THRUST_300001_SM_1000_NS12placeholders3_10E[1];
.global .align 1 .b8 $str[17] = {65, 103, 103, 114, 101, 103, 97, 116, 101, 32, 105, 115, 32, 37, 100, 10};

.visible .entry _Z9simpleSumILi128ELi4EEvPiS0_(
	.param .u64 .ptr .align 1 _Z9simpleSumILi128ELi4EEvPiS0__param_0,
	.param .u64 .ptr .align 1 _Z9simpleSumILi128ELi4EEvPiS0__param_1
)
.maxntid 128
{
	.local .align 8 .b8 	__local_depot0[8];
	.reg .b64 	%SP;
	.reg .b64 	%SPL;
	.reg .pred 	%p<4>;
	.reg .b32 	%r<27>;
	.reg .b64 	%rd<9>;
	// demoted variable
	.shared .align 4 .b8 _ZZ9simpleSumILi128ELi4EEvPiS0_E12temp_storage[24];
	mov.u64 	%SPL, __local_depot0;
	cvta.local.u64 	%SP, %SPL;
	ld.param.u64 	%rd1, [_Z9simpleSumILi128ELi4EEvPiS0__param_0];
	mov.u32 	%r1, %tid.x;
	shl.b32 	%r6, %r1, 2;
	cvta.to.global.u64 	%rd2, %rd1;
	mul.wide.u32 	%rd3, %r6, 4;
	add.s64 	%rd4, %rd2, %rd3;
	ld.global.u32 	%r7, [%rd4];
	ld.global.u32 	%r8, [%rd4+4];
	ld.global.u32 	%r9, [%rd4+8];
	ld.global.u32 	%r10, [%rd4+12];
	bar.sync 	0;
	add.s32 	%r11, %r8, %r7;
	add.s32 	%r12, %r9, %r11;
	add.s32 	%r13, %r10, %r12;
	// begin inline asm
	mov.u32 %r5, %laneid;
	// end inline asm
	mov.b32 	%r14, -1;
	redux.sync.add.s32 %r26, %r13, %r14;
	setp.ne.s32 	%p1, %r5, 0;
	@%p1 bra 	$L__BB0_2;
	shr.u32 	%r15, %r1, 3;
	and.b32  	%r16, %r15, 124;
	mov.u32 	%r17, _ZZ9simpleSumILi128ELi4EEvPiS0_E12temp_storage;
	add.s32 	%r18, %r17, %r16;
	st.shared.u32 	[%r18+4], %r26;
$L__BB0_2:
	bar.sync 	0;
	setp.ne.s32 	%p2, %r1, 0;
	@%p2 bra 	$L__BB0_4;
	ld.shared.u32 	%r19, [_ZZ9simpleSumILi128ELi4EEvPiS0_E12temp_storage+8];
	add.s32 	%r20, %r19, %r26;
	ld.shared.u32 	%r21, [_ZZ9simpleSumILi128ELi4EEvPiS0_E12temp_storage+12];
	add.s32 	%r22, %r20, %r21;
	ld.shared.u32 	%r23, [_ZZ9simpleSumILi128ELi4EEvPiS0_E12temp_storage+16];
	add.s32 	%r26, %r22, %r23;
$L__BB0_4:
	setp.lt.s32 	%p3, %r26, 1;
	@%p3 bra 	$L__BB0_6;
	add.u64 	%rd5, %SP, 0;
	add.u64 	%rd6, %SPL, 0;
	st.local.u32 	[%rd6], %r26;
	mov.u64 	%rd7, $str;
	cvta.global.u64 	%rd8, %rd7;
	{ // callseq 0, 0
	.param .b64 param0;
	st.param.b64 	[param0], %rd8;
	.param .b64 param1;
	st.param.b64 	[param1], %rd5;
	.param .b32 retval0;
	call.uni (retval0), 
	vprintf, 
	(
	param0, 
	param1
	);
	ld.param.b32 	%r24, [retval0];
	} // callseq 0
$L__BB0_6:
	ret;

}
	// .globl	_ZN3cub18CUB_300001_SM_10006detail11EmptyKernelIvEEvv
.visible .entry _ZN3cub18CUB_300001_SM_10006detail11EmptyKernelIvEEvv()
{


	ret;

}


// ===== COMPILED SASS (sm_100) =====

	.target	sm_100

	.elftype	@"ET_EXEC"


//--------------------- .note.nv.tkinfo           --------------------------
	.section	.note.nv.tkinfo,"",@"SHT_NOTE"
	.sectionflags	@"SHF_NOTE_NV_TKINFO"
	.tkinfo
        /*0018*/ 	.word	0x00000002
        /*0030*/ 	.string	""
        /*0030*/ 	.string	"ptxas"
        /*0030*/ 	.string	"Cuda compilation tools, release 13.0, V13.0.88"
        /*0030*/ 	.string	"Build cuda_13.0.r13.0/compiler.36424714_0"
        /*0030*/ 	.string	"-arch sm_100 -m 64 "



//--------------------- .note.nv.cuinfo           --------------------------
	.section	.note.nv.cuinfo,"",@"SHT_NOTE"
	.sectionflags	@"SHF_NOTE_NV_CUINFO"
        /*0018*/ 	.short	0x0002
        /*001a*/ 	.short	0x0064
        /*001c*/ 	.short	0x0082
	.zero		2


//--------------------- .nv.info                  --------------------------
	.section	.nv.info,"",@"SHT_CUDA_INFO"
	.align	4


	//----- nvinfo : EIATTR_REGCOUNT
	.align		4
        /*0000*/ 	.byte	0x04, 0x2f
        /*0002*/ 	.short	(.L_42 - .L_41)
	.align		4
.L_41:
        /*0004*/ 	.word	index@(_Z9simpleSumILi128ELi4EEvPiS0_)
        /*0008*/ 	.word	0x00000018


	//----- nvinfo : EIATTR_FRAME_SIZE
	.align		4
.L_42:
        /*000c*/ 	.byte	0x04, 0x11
        /*000e*/ 	.short	(.L_44 - .L_43)
	.align		4
.L_43:
        /*0010*/ 	.word	index@(_Z9simpleSumILi128ELi4EEvPiS0_)
        /*0014*/ 	.word	0x00000008


	//----- nvinfo : EIATTR_REGCOUNT
	.align		4
.L_44:
        /*0018*/ 	.byte	0x04, 0x2f
        /*001a*/ 	.short	(.L_46 - .L_45)
	.align		4
.L_45:
        /*001c*/ 	.word	index@(_ZN3cub18CUB_300001_SM_10006detail11EmptyKernelIvEEvv)
        /*0020*/ 	.word	0x00000004


	//----- nvinfo : EIATTR_FRAME_SIZE
	.align		4
.L_46:
        /*0024*/ 	.byte	0x04, 0x11
        /*0026*/ 	.short	(.L_48 - .L_47)
	.align		4
.L_47:
        /*0028*/ 	.word	index@(_ZN3cub18CUB_300001_SM_10006detail11EmptyKernelIvEEvv)
        /*002c*/ 	.word	0x00000000


	//----- nvinfo : EIATTR_MIN_STACK_SIZE
	.align		4
.L_48:
        /*0030*/ 	.byte	0x04, 0x12
        /*0032*/ 	.short	(.L_50 - .L_49)
	.align		4
.L_49:
        /*0034*/ 	.word	index@(_ZN3cub18CUB_300001_SM_10006detail11EmptyKernelIvEEvv)
        /*0038*/ 	.word	0x00000000


	//----- nvinfo : EIATTR_MIN_STACK_SIZE
	.align		4
.L_50:
        /*003c*/ 	.byte	0x04, 0x12
        /*003e*/ 	.short	(.L_52 - .L_51)
	.align		4
.L_51:
        /*0040*/ 	.word	index@(_Z9simpleSumILi128ELi4EEvPiS0_)
        /*0044*/ 	.word	0x00000008
.L_52:


//--------------------- .nv.compat                --------------------------
	.section	.nv.compat,"",@"SHT_CUDA_COMPAT_INFO"
	.align	4
        /*0000*/ 	.byte	0x02, 0x09, 0x00, 0x00, 0x02, 0x02, 0x01, 0x00, 0x02, 0x05, 0x05, 0x00, 0x03, 0x07, 0x01, 0x01
        /*0010*/ 	.byte	0x02, 0x03, 0x00, 0x00, 0x02, 0x06, 0x01, 0x00, 0x04, 0x0b, 0x08, 0x00, 0x09, 0x00, 0x00, 0x00
        /*0020*/ 	.byte	0x00, 0x00, 0x00, 0x00


//--------------------- .nv.info._ZN3cub18CUB_300001_SM_10006detail11EmptyKernelIvEEvv --------------------------
	.section	.nv.info._ZN3cub18CUB_300001_SM_10006detail11EmptyKernelIvEEvv,"",@"SHT_CUDA_INFO"
	.sectionflags	@""
	.align	4


	//----- nvinfo : EIATTR_CUDA_API_VERSION
	.align		4
        /*0000*/ 	.byte	0x04, 0x37
        /*0002*/ 	.short	(.L_54 - .L_53)
.L_53:
        /*0004*/ 	.word	0x00000082


	//----- nvinfo : EIATTR_SPARSE_MMA_MASK
	.align		4
.L_54:
        /*0008*/ 	.byte	0x03, 0x50
        /*000a*/ 	.short	0x0000


	//----- nvinfo : EIATTR_MAXREG_COUNT
	.align		4
        /*000c*/ 	.byte	0x03, 0x1b
        /*000e*/ 	.short	0x00ff


	//----- nvinfo : EIATTR_MERCURY_ISA_VERSION
	.align		4
        /*0010*/ 	.byte	0x03, 0x5f
        /*0012*/ 	.short	0x0101


	//----- nvinfo : EIATTR_VRC_CTA_INIT_COUNT
	.align		4
        /*0014*/ 	.byte	0x02, 0x4a
	.zero		1
	.zero		1


	//----- nvinfo : EIATTR_EXIT_INSTR_OFFSETS
	.align		4
        /*0018*/ 	.byte	0x04, 0x1c
        /*001a*/ 	.short	(.L_56 - .L_55)


	//   ....[0]....
.L_55:
        /*001c*/ 	.word	0x00000010


	//----- nvinfo : EIATTR_SW_WAR
	.align		4
.L_56:
        /*0020*/ 	.byte	0x04, 0x36
        /*0022*/ 	.short	(.L_58 - .L_57)
.L_57:
        /*0024*/ 	.word	0x00000008
.L_58:


//--------------------- .nv.info._Z9simpleSumILi128ELi4EEvPiS0_ --------------------------
	.section	.nv.info._Z9simpleSumILi128ELi4EEvPiS0_,"",@"SHT_CUDA_INFO"
	.sectionflags	@""
	.align	4


	//----- nvinfo : EIATTR_CUDA_API_VERSION
	.align		4
        /*0000*/ 	.byte	0x04, 0x37
        /*0002*/ 	.short	(.L_60 - .L_59)
.L_59:
        /*0004*/ 	.word	0x00000082


	//----- nvinfo : EIATTR_KPARAM_INFO
	.align		4
.L_60:
        /*0008*/ 	.byte	0x04, 0x17
        /*000a*/ 	.short	(.L_62 - .L_61)
.L_61:
        /*000c*/ 	.word	0x00000000
        /*0010*/ 	.short	0x0001
        /*0012*/ 	.short	0x0008
        /*0014*/ 	.byte	0x00, 0xf5, 0x21, 0x00


	//----- nvinfo : EIATTR_KPARAM_INFO
	.align		4
.L_62:
        /*0018*/ 	.byte	0x04, 0x17
        /*001a*/ 	.short	(.L_64 - .L_63)
.L_63:
        /*001c*/ 	.word	0x00000000
        /*0020*/ 	.short	0x0000
        /*0022*/ 	.short	0x0000
        /*0024*/ 	.byte	0x00, 0xf5, 0x21, 0x00


	//----- nvinfo : EIATTR_SPARSE_MMA_MASK
	.align		4
.L_64:
        /*0028*/ 	.byte	0x03, 0x50
        /*002a*/ 	.short	0x0000


	//----- nvinfo : EIATTR_MAXREG_COUNT
	.align		4
        /*002c*/ 	.byte	0x03, 0x1b
        /*002e*/ 	.short	0x00ff


	//----- nvinfo : EIATTR_NUM_BARRIERS
	.align		4
        /*0030*/ 	.byte	0x02, 0x4c
        /*0032*/ 	.byte	0x01
	.zero		1


	//----- nvinfo : EIATTR_EXTERNS
	.align		4
        /*0034*/ 	.byte	0x04, 0x0f
        /*0036*/ 	.short	(.L_66 - .L_65)


	//   ....[0]....
	.align		4
.L_65:
        /*0038*/ 	.word	index@(vprintf)


	//----- nvinfo : EIATTR_MERCURY_ISA_VERSION
	.align		4
.L_66:
        /*003c*/ 	.byte	0x03, 0x5f
        /*003e*/ 	.short	0x0101


	//----- nvinfo : EIATTR_COOP_GROUP_MASK_REGIDS
	.align		4
        /*0040*/ 	.byte	0x04, 0x29
        /*0042*/ 	.short	(.L_68 - .L_67)


	//   ....[0]....
.L_67:
        /*0044*/ 	.word	0xffffffff


	//----- nvinfo : EIATTR_COOP_GROUP_INSTR_OFFSETS
	.align		4
.L_68:
        /*0048*/ 	.byte	0x04, 0x28
        /*004a*/ 	.short	(.L_70 - .L_69)


	//   ....[0]....
.L_69:
        /*004c*/ 	.word	0x000001a0


	//----- nvinfo : EIATTR_VRC_CTA_INIT_COUNT
	.align		4
.L_70:
        /*0050*/ 	.byte	0x02, 0x4a
	.zero		1
	.zero		1


	//----- nvinfo : EIATTR_SYSCALL_OFFSETS
	.align		4
        /*0054*/ 	.byte	0x04, 0x46
        /*0056*/ 	.short	(.L_72 - .L_71)


	//   ....[0]....
.L_71:
        /*0058*/ 	.word	0x000002f0


	//----- nvinfo : EIATTR_EXIT_INSTR_OFFSETS
	.align		4
.L_72:
        /*005c*/ 	.byte	0x04, 0x1c
        /*005e*/ 	.short	(.L_74 - .L_73)


	//   ....[0]....
.L_73:
        /*0060*/ 	.word	0x00000270


	//   ....[1]....
        /*0064*/ 	.word	0x00000300


	//----- nvinfo : EIATTR_MAX_THREADS
	.align		4
.L_74:
        /*0068*/ 	.byte	0x04, 0x05
        /*006a*/ 	.short	(.L_76 - .L_75)
.L_75:
        /*006c*/ 	.word	0x00000080
        /*0070*/ 	.word	0x00000001
        /*0074*/ 	.word	0x00000001


	//----- nvinfo : EIATTR_CRS_STACK_SIZE
	.align		4
.L_76:
        /*0078*/ 	.byte	0x04, 0x1e
        /*007a*/ 	.short	(.L_78 - .L_77)
.L_77:
        /*007c*/ 	.word	0x00000000


	//----- nvinfo : EIATTR_CBANK_PARAM_SIZE
	.align		4
.L_78:
        /*0080*/ 	.byte	0x03, 0x19
        /*0082*/ 	.short	0x0010


	//----- nvinfo : EIATTR_PARAM_CBANK
	.align		4
        /*0084*/ 	.byte	0x04, 0x0a
        /*0086*/ 	.short	(.L_80 - .L_79)
	.align		4
.L_79:
        /*0088*/ 	.word	index@(.nv.constant0._Z9simpleSumILi128ELi4EEvPiS0_)
        /*008c*/ 	.short	0x0380
        /*008e*/ 	.short	0x0010


	//----- nvinfo : EIATTR_SW_WAR
	.align		4
.L_80:
        /*0090*/ 	.byte	0x04, 0x36
        /*0092*/ 	.short	(.L_82 - .L_81)
.L_81:
        /*0094*/ 	.word	0x00000008
.L_82:


//--------------------- .nv.callgraph             --------------------------
	.section	.nv.callgraph,"",@"SHT_CUDA_CALLGRAPH"
	.align	4
	.sectionentsize	8
	.align		4
        /*0000*/ 	.word	0x00000000
	.align		4
        /*0004*/ 	.word	0xffffffff
	.align		4
        /*0008*/ 	.word	index@(_Z9simpleSumILi128ELi4EEvPiS0_)
	.align		4
        /*000c*/ 	.word	index@(vprintf)
	.align		4
        /*0010*/ 	.word	0x00000000
	.align		4
        /*0014*/ 	.word	0xfffffffe
	.align		4
        /*0018*/ 	.word	0x00000000
	.align		4
        /*001c*/ 	.word	0xfffffffd
	.align		4
        /*0020*/ 	.word	0x00000000
	.align		4
        /*0024*/ 	.word	0xfffffffc


//--------------------- .nv.constant4             --------------------------
	.section	.nv.constant4,"a",@progbits
	.align	8
	.align		8
.nv.constant4:
        /*0000*/ 	.dword	_ZN30_INTERNAL_d667ebb5_4_k_cu_main4cuda3std3__45__cpo5beginE
	.align		8
        /*0008*/ 	.dword	_ZN30_INTERNAL_d667ebb5_4_k_cu_main4cuda3std3__45__cpo3endE
	.align		8
        /*0010*/ 	.dword	_ZN30_INTERNAL_d667ebb5_4_k_cu_main4cuda3std3__45__cpo6cbeginE
	.align		8
        /*0018*/ 	.dword	_ZN30_INTERNAL_d667ebb5_4_k_cu_main4cuda3std3__45__cpo4cendE
	.align		8
        /*0020*/ 	.dword	_ZN30_INTERNAL_d667ebb5_4_k_cu_main4cuda3std3__45__cpo6rbeginE
	.align		8
        /*0028*/ 	.dword	_ZN30_INTERNAL_d667ebb5_4_k_cu_main4cuda3std3__45__cpo4rendE
	.align		8
        /*0030*/ 	.dword	_ZN30_INTERNAL_d667ebb5_4_k_cu_main4cuda3std3__45__cpo7crbeginE
	.align		8
        /*0038*/ 	.dword	_ZN30_INTERNAL_d667ebb5_4_k_cu_main4cuda3std3__45__cpo5crendE
	.align		8
        /*0040*/ 	.dword	_ZN30_INTERNAL_d667ebb5_4_k_cu_main4cuda3std3__432_GLOBAL__N__d667ebb5_4_k_cu_main6ignoreE
	.align		8
        /*0048*/ 	.dword	_ZN30_INTERNAL_d667ebb5_4_k_cu_main4cuda3std3__419piecewise_constructE
	.align		8
        /*0050*/ 	.dword	_ZN30_INTERNAL_d667ebb5_4_k_cu_main4cuda3std3__48in_placeE
	.align		8
        /*0058*/ 	.dword	_ZN30_INTERNAL_d667ebb5_4_k_cu_main4cuda3std3__420unreachable_sentinelE
	.align		8
        /*0060*/ 	.dword	_ZN30_INTERNAL_d667ebb5_4_k_cu_main4cuda3std3__47nulloptE
	.align		8
        /*0068*/ 	.dword	_ZN30_INTERNAL_d667ebb5_4_k_cu_main4cuda3std3__48unexpectE
	.align		8
        /*0070*/ 	.dword	_ZN30_INTERNAL_d667ebb5_4_k_cu_main4cuda3std6ranges3__45__cpo4swapE
	.align		8
        /*0078*/ 	.dword	_ZN30_INTERNAL_d667ebb5_4_k_cu_main4cuda3std6ranges3__45__cpo9iter_moveE
	.align		8
        /*0080*/ 	.dword	_ZN30_INTERNAL_d667ebb5_4_k_cu_main4cuda3std6ranges3__45__cpo5beginE
	.align		8
        /*0088*/ 	.dword	_ZN30_INTERNAL_d667ebb5_4_k_cu_main4cuda3std6ranges3__45__cpo3endE
	.align		8
        /*0090*/ 	.dword	_ZN30_INTERNAL_d667ebb5_4_k_cu_main4cuda3std6ranges3__45__cpo6cbeginE
	.align		8
        /*0098*/ 	.dword	_ZN30_INTERNAL_d667ebb5_4_k_cu_main4cuda3std6ranges3__45__cpo4cendE
	.align		8
        /*00a0*/ 	.dword	_ZN30_INTERNAL_d667ebb5_4_k_cu_main4cuda3std6ranges3__45__cpo7advanceE
	.align		8
        /*00a8*/ 	.dword	_ZN30_INTERNAL_d667ebb5_4_k_cu_main4cuda3std6ranges3__45__cpo9iter_swapE
	.align		8
        /*00b0*/ 	.dword	_ZN30_INTERNAL_d667ebb5_4_k_cu_main4cuda3std6ranges3__45__cpo4nextE
	.align		8
        /*00b8*/ 	.dword	_ZN30_INTERNAL_d667ebb5_4_k_cu_main4cuda3std6ranges3__45__cpo4prevE
	.align		8
        /*00c0*/ 	.dword	_ZN30_INTERNAL_d667ebb5_4_k_cu_main4cuda3std6ranges3__45__cpo4dataE
	.align		8
        /*00c8*/ 	.dword	_ZN30_INTERNAL_d667ebb5_4_k_cu_main4cuda3std6ranges3__45__cpo5cdataE
	.align		8
        /*00d0*/ 	.dword	_ZN30_INTERNAL_d667ebb5_4_k_cu_main4cuda3std6ranges3__45__cpo4sizeE
	.align		8
        /*00d8*/ 	.dword	_ZN30_INTERNAL_d667ebb5_4_k_cu_main4cuda3std6ranges3__45__cpo5ssizeE
	.align		8
        /*00e0*/ 	.dword	_ZN30_INTERNAL_d667ebb5_4_k_cu_main4cuda3std6ranges3__45__cpo8distanceE
	.align		8
        /*00e8*/ 	.dword	_ZN30_INTERNAL_d667ebb5_4_k_cu_main6thrust24THRUST_300001_SM_1000_NS6system6detail10sequential3seqE
	.align		8
        /*00f0*/ 	.dword	_ZN30_INTERNAL_d667ebb5_4_k_cu_main6thrust24THRUST_300001_SM_1000_NS12placeholders2_1E
	.align		8
        /*00f8*/ 	.dword	_ZN30_INTERNAL_d667ebb5_4_k_cu_main6thrust24THRUST_300001_SM_1000_NS12placeholders2_2E
	.align		8
        /*0100*/ 	.dword	_ZN30_INTERNAL_d667ebb5_4_k_cu_main6thrust24THRUST_300001_SM_1000_NS12placeholders2_3E
	.align		8
        /*0108*/ 	.dword	_ZN30_INTERNAL_d667ebb5_4_k_cu_main6thrust24THRUST_300001_SM_1000_NS12placeholders2_4E
	.align		8
        /*0110*/ 	.dword	_ZN30_INTERNAL_d667ebb5_4_k_cu_main6thrust24THRUST_300001_SM_1000_NS12placeholders2_5E
	.align		8
        /*0118*/ 	.dword	_ZN30_INTERNAL_d667ebb5_4_k_cu_main6thrust24THRUST_300001_SM_1000_NS12placeholders2_6E
	.align		8
        /*0120*/ 	.dword	_ZN30_INTERNAL_d667ebb5_4_k_cu_main6thrust24THRUST_300001_SM_1000_NS12placeholders2_7E
	.align		8
        /*0128*/ 	.dword	_ZN30_INTERNAL_d667ebb5_4_k_cu_main6thrust24THRUST_300001_SM_1000_NS12placeholders2_8E
	.align		8
        /*0130*/ 	.dword	_ZN30_INTERNAL_d667ebb5_4_k_cu_main6thrust24THRUST_300001_SM_1000_NS12placeholders2_9E
	.align		8
        /*0138*/ 	.dword	_ZN30_INTERNAL_d667ebb5_4_k_cu_main6thrust24THRUST_300001_SM_1000_NS12placeholders3_10E
	.align		8
        /*0140*/ 	.dword	$str
	.align		8
        /*0148*/ 	.dword	vprintf


//--------------------- .text._ZN3cub18CUB_300001_SM_10006detail11EmptyKernelIvEEvv --------------------------
	.section	.text._ZN3cub18CUB_300001_SM_10006detail11EmptyKernelIvEEvv,"ax",@progbits
	.align	128
        .global         _ZN3cub18CUB_300001_SM_10006detail11EmptyKernelIvEEvv
        .type           _ZN3cub18CUB_300001_SM_10006detail11EmptyKernelIvEEvv,@function
        .size           _ZN3cub18CUB_300001_SM_10006detail11EmptyKernelIvEEvv,(.L_x_3 - _ZN3cub18CUB_300001_SM_10006detail11EmptyKernelIvEEvv)
        .other          _ZN3cub18CUB_300001_SM_10006detail11EmptyKernelIvEEvv,@"STO_CUDA_ENTRY STV_DEFAULT"
_ZN3cub18CUB_300001_SM_10006detail11EmptyKernelIvEEvv:
.text._ZN3cub18CUB_300001_SM_10006detail11EmptyKernelIvEEvv:
[----:B------:R-:W-:Y:S01]  /*0000*/  LDC R1, c[0x0][0x37c] ;  /* 0x0000df00ff017b82 */ /* 0x000fe20000000800 */
[----:B------:R-:W-:Y:S05]  /*0010*/  EXIT ;  /* 0x000000000000794d */ /* 0x000fea0003800000 */
.L_x_0:
[----:B------:R-:W-:-:S00]  /*0020*/  BRA `(.L_x_0) ;  /* 0xfffffffc00fc7947 */ /* 0x000fc0000383ffff */
[----:B------:R-:W-:-:S00]  /*0030*/  NOP ;  /* 0x0000000000007918 */ /* 0x000fc00000000000 */
        /* <DEDUP_REMOVED lines=12> */
.L_x_3:


//--------------------- .text._Z9simpleSumILi128ELi4EEvPiS0_ --------------------------
	.section	.text._Z9simpleSumILi128ELi4EEvPiS0_,"ax",@progbits
	.align	128
        .global         _Z9simpleSumILi128ELi4EEvPiS0_
        .type           _Z9simpleSumILi128ELi4EEvPiS0_,@function
        .size           _Z9simpleSumILi128ELi4EEvPiS0_,(.L_x_4 - _Z9simpleSumILi128ELi4EEvPiS0_)
        .other          _Z9simpleSumILi128ELi4EEvPiS0_,@"STO_CUDA_ENTRY STV_DEFAULT"
_Z9simpleSumILi128ELi4EEvPiS0_:
.text._Z9simpleSumILi128ELi4EEvPiS0_:
[----:B------:R-:W0:Y:S01]  /*0000*/  LDC R1, c[0x0][0x37c] ;  /* 0x0000df00ff017b82 */ /* 0x000e220000000800 */
[----:B------:R-:W1:Y:S07]  /*0010*/  S2R R8, SR_TID.X ;  /* 0x0000000000087919 */ /* 0x000e6e0000002100 */
[----:B------:R-:W2:Y:S01]  /*0020*/  LDC.64 R2, c[0x0][0x380] ;  /* 0x0000e000ff027b82 */ /* 0x000ea20000000a00 */
[----:B------:R-:W3:Y:S01]  /*0030*/  LDCU.64 UR4, c[0x0][0x358] ;  /* 0x00006b00ff0477ac */ /* 0x000ee20008000a00 */
[----:B0-----:R-:W-:-:S02]  /*0040*/  VIADD R1, R1, 0xfffffff8 ;  /* 0xfffffff801017836 */ /* 0x001fc40000000000 */
[----:B-1----:R-:W-:-:S04]  /*0050*/  IMAD.SHL.U32 R5, R8, 0x4, RZ ;  /* 0x0000000408057824 */ /* 0x002fc800078e00ff */
[----:B--2---:R-:W-:-:S05]  /*0060*/  IMAD.WIDE.U32 R2, R5, 0x4, R2 ;  /* 0x0000000405027825 */ /* 0x004fca00078e0002 */
[----:B---3--:R-:W2:Y:S04]  /*0070*/  LDG.E R0, desc[UR4][R2.64] ;  /* 0x0000000402007981 */ /* 0x008ea8000c1e1900 */
[----:B------:R-:W2:Y:S04]  /*0080*/  LDG.E R5, desc[UR4][R2.64+0x4] ;  /* 0x0000040402057981 */ /* 0x000ea8000c1e1900 */
[----:B------:R-:W2:Y:S04]  /*0090*/  LDG.E R4, desc[UR4][R2.64+0x8] ;  /* 0x0000080402047981 */ /* 0x000ea8000c1e1900 */
[----:B------:R0:W3:Y:S01]  /*00a0*/  LDG.E R6, desc[UR4][R2.64+0xc] ;  /* 0x00000c0402067981 */ /* 0x0000e2000c1e1900 */
[----:B------:R-:W-:Y:S01]  /*00b0*/  BAR.SYNC.DEFER_BLOCKING 0x0 ;  /* 0x0000000000007b1d */ /* 0x000fe20000010000 */
[----:B------:R-:W-:-:S05]  /*00c0*/  ISETP.NE.AND P1, PT, R8, RZ, PT ;  /* 0x000000ff0800720c */ /* 0x000fca0003f25270 */
[----:B------:R-:W1:Y:S01]  /*00d0*/  LDCU UR5, c[0x0][0x2fc] ;  /* 0x00005f80ff0577ac */ /* 0x000e620008000800 */
[----:B------:R-:W4:Y:S07]  /*00e0*/  S2R R7, SR_LANEID ;  /* 0x0000000000077919 */ /* 0x000f2e0000000000 */
[----:B------:R-:W5:Y:S01]  /*00f0*/  @!P1 S2R R9, SR_CgaCtaId ;  /* 0x0000000000099919 */ /* 0x000f620000008800 */
[----:B0-----:R-:W-:Y:S02]  /*0100*/  @!P1 MOV R2, 0x400 ;  /* 0x0000040000029802 */ /* 0x001fe40000000f00 */
[----:B----4-:R-:W-:-:S02]  /*0110*/  ISETP.NE.AND P0, PT, R7, RZ, PT ;  /* 0x000000ff0700720c */ /* 0x010fc40003f05270 */
[----:B-----5:R-:W-:-:S11]  /*0120*/  @!P1 LEA R2, R9, R2, 0x18 ;  /* 0x0000000209029211 */ /* 0x020fd600078ec0ff */
[----:B------:R-:W0:Y:S01]  /*0130*/  @!P0 S2R R7, SR_CgaCtaId ;  /* 0x0000000000078919 */ /* 0x000e220000008800 */
[----:B--2---:R-:W-:Y:S02]  /*0140*/  IADD3 R5, PT, PT, R4, R5, R0 ;  /* 0x0000000504057210 */ /* 0x004fe40007ffe000 */
[----:B------:R-:W-:Y:S02]  /*0150*/  @!P0 MOV R4, 0x400 ;  /* 0x0000040000048802 */ /* 0x000fe40000000f00 */
[----:B------:R-:W-:Y:S01]  /*0160*/  @!P0 SHF.R.U32.HI R0, RZ, 0x3, R8 ;  /* 0x00000003ff008819 */ /* 0x000fe20000011608 */
[----:B---3--:R-:W-:Y:S01]  /*0170*/  IMAD.IADD R5, R6, 0x1, R5 ;  /* 0x0000000106057824 */ /* 0x008fe200078e0205 */
[----:B0-----:R-:W-:Y:S02]  /*0180*/  @!P0 LEA R3, R7, R4, 0x18 ;  /* 0x0000000407038211 */ /* 0x001fe400078ec0ff */
[----:B------:R-:W-:Y:S01]  /*0190*/  @!P0 LOP3.LUT R0, R0, 0x7c, RZ, 0xc0, !PT ;  /* 0x0000007c00008812 */ /* 0x000fe200078ec0ff */
[----:B------:R-:W0:Y:S04]  /*01a0*/  REDUX.SUM.S32 UR4, R5 ;  /* 0x00000000050473c4 */ /* 0x000e28000000c200 */
[----:B------:R-:W-:-:S02]  /*01b0*/  @!P0 IMAD.IADD R3, R0, 0x1, R3 ;  /* 0x0000000100038824 */ /* 0x000fc400078e0203 */
[----:B0-----:R-:W-:Y:S01]  /*01c0*/  IMAD.U32 R0, RZ, RZ, UR4 ;  /* 0x00000004ff007e24 */ /* 0x001fe2000f8e00ff */
[----:B------:R-:W0:Y:S04]  /*01d0*/  LDCU UR4, c[0x0][0x2f8] ;  /* 0x00005f00ff0477ac */ /* 0x000e280008000800 */
[----:B------:R-:W-:Y:S01]  /*01e0*/  @!P0 STS [R3+0x4], R0 ;  /* 0x0000040003008388 */ /* 0x000fe20000000800 */
[----:B------:R-:W-:Y:S06]  /*01f0*/  BAR.SYNC.DEFER_BLOCKING 0x0 ;  /* 0x0000000000007b1d */ /* 0x000fec0000010000 */
[----:B------:R-:W2:Y:S04]  /*0200*/  @!P1 LDS.64 R4, [R2+0x8] ;  /* 0x0000080002049984 */ /* 0x000ea80000000a00 */
[----:B------:R-:W3:Y:S01]  /*0210*/  @!P1 LDS R7, [R2+0x10] ;  /* 0x0000100002079984 */ /* 0x000ee20000000800 */
[----:B--2---:R-:W-:-:S05]  /*0220*/  @!P1 IADD3 R4, PT, PT, R5, R4, R0 ;  /* 0x0000000405049210 */ /* 0x004fca0007ffe000 */
[----:B---3--:R-:W-:Y:S01]  /*0230*/  @!P1 IMAD.IADD R0, R4, 0x1, R7 ;  /* 0x0000000104009824 */ /* 0x008fe200078e0207 */
[----:B0-----:R-:W-:-:S04]  /*0240*/  IADD3 R6, P1, PT, R1, UR4, RZ ;  /* 0x0000000401067c10 */ /* 0x001fc8000ff3e0ff */
[----:B------:R-:W-:Y:S01]  /*0250*/  ISETP.GE.AND P0, PT, R0, 0x1, PT ;  /* 0x000000010000780c */ /* 0x000fe20003f06270 */
[----:B-1----:R-:W-:-:S12]  /*0260*/  IMAD.X R7, RZ, RZ, UR5, P1 ;  /* 0x00000005ff077e24 */ /* 0x002fd800088e06ff */
[----:B------:R-:W-:Y:S05]  /*0270*/  @!P0 EXIT ;  /* 0x000000000000894d */ /* 0x000fea0003800000 */
[----:B------:R-:W-:Y:S01]  /*0280*/  MOV R2, 0x148 ;  /* 0x0000014800027802 */ /* 0x000fe20000000f00 */
[----:B------:R0:W-:Y:S01]  /*0290*/  STL [R1], R0 ;  /* 0x0000000001007387 */ /* 0x0001e20000100800 */
[----:B------:R-:W1:Y:S04]  /*02a0*/  LDCU.64 UR4, c[0x4][0x140] ;  /* 0x01002800ff0477ac */ /* 0x000e680008000a00 */
[----:B------:R-:W2:Y:S01]  /*02b0*/  LDC.64 R2, c[0x4][R2] ;  /* 0x0100000002027b82 */ /* 0x000ea20000000a00 */
[----:B-1----:R-:W-:Y:S02]  /*02c0*/  IMAD.U32 R4, RZ, RZ, UR4 ;  /* 0x00000004ff047e24 */ /* 0x002fe4000f8e00ff */
[----:B0-----:R-:W-:-:S07]  /*02d0*/  IMAD.U32 R5, RZ, RZ, UR5 ;  /* 0x00000005ff057e24 */ /* 0x001fce000f8e00ff */
[----:B------:R-:W-:-:S07]  /*02e0*/  LEPC R20, `(.L_x_1) ;  /* 0x000000001014794e */ /* 0x000fce0000000000 */
[----:B--2---:R-:W-:Y:S05]  /*02f0*/  CALL.ABS.NOINC R2 ;  /* 0x0000000002007343 */ /* 0x004fea0003c00000 */
.L_x_1:
[----:B------:R-:W-:Y:S05]  /*0300*/  EXIT ;  /* 0x000000000000794d */ /* 0x000fea0003800000 */
.L_x_2:
        /* <DEDUP_REMOVED lines=15> */
.L_x_4:


//--------------------- .nv.global.init           --------------------------
	.section	.nv.global.init,"aw",@progbits
.nv.global.init:
	.type		$str,@object
	.size		$str,(.L_40 - $str)
$str:
        /*0000*/ 	.byte	0x41, 0x67, 0x67, 0x72, 0x65, 0x67, 0x61, 0x74, 0x65, 0x20, 0x69, 0x73, 0x20, 0x25, 0x64, 0x0a
        /*0010*/ 	.byte	0x00
.L_40:


//--------------------- .nv.shared.reserved.0     --------------------------
	.section	.nv.shared.reserved.0,"aw",@nobits
	.weak		__nv_reservedSMEM_offset_0_alias
	.size		__nv_reservedSMEM_offset_0_alias, 0, 64
	.other		__nv_reservedSMEM_offset_0_alias,@"STO_CUDA_RESERVED_SHARED STV_DEFAULT"
__nv_reservedSMEM_offset_0_alias:
	.zero		0
	.zero		64


//--------------------- .nv.global                --------------------------
	.section	.nv.global,"aw",@nobits
.nv.global:
	.type		_ZN30_INTERNAL_d667ebb5_4_k_cu_main6thrust24THRUST_300001_SM_1000_NS12placeholders2_5E,@object
	.size		_ZN30_INTERNAL_d667ebb5_4_k_cu_main6thrust24THRUST_300001_SM_1000_NS12placeholders2_5E,(_ZN30_INTERNAL_d667ebb5_4_k_cu_main4cuda3std3__45__cpo6cbeginE - _ZN30_INTERNAL_d667ebb5_4_k_cu_main6thrust24THRUST_300001_SM_1000_NS12placeholders2_5E)
_ZN30_INTERNAL_d667ebb5_4_k_cu_main6thrust24THRUST_300001_SM_1000_NS12placeholders2_5E:
	.zero		1
	.type		_ZN30_INTERNAL_d667ebb5_4_k_cu_main4cuda3std3__45__cpo6cbeginE,@object
	.size		_ZN30_INTERNAL_d667ebb5_4_k_cu_main4cuda3std3__45__cpo6cbeginE,(_ZN30_INTERNAL_d667ebb5_4_k_cu_main4cuda3std6ranges3__45__cpo6cbeginE - _ZN30_INTERNAL_d667ebb5_4_k_cu_main4cuda3std3__45__cpo6cbeginE)
_ZN30_INTERNAL_d667ebb5_4_k_cu_main4cuda3std3__45__cpo6cbeginE:
	.zero		1
	.type		_ZN30_INTERNAL_d667ebb5_4_k_cu_main4cuda3std6ranges3__45__cpo6cbeginE,@object
	.size		_ZN30_INTERNAL_d667ebb5_4_k_cu_main4cuda3std6ranges3__45__cpo6cbeginE,(_ZN30_INTERNAL_d667ebb5_4_k_cu_main4cuda3std3__48in_placeE - _ZN30_INTERNAL_d667ebb5_4_k_cu_main4cuda3std6ranges3__45__cpo6cbeginE)
_ZN30_INTERNAL_d667ebb5_4_k_cu_main4cuda3std6ranges3__45__cpo6cbeginE:
	.zero		1
	.type		_ZN30_INTERNAL_d667ebb5_4_k_cu_main4cuda3std3__48in_placeE,@object
	.size		_ZN30_INTERNAL_d667ebb5_4_k_cu_main4cuda3std3__48in_placeE,(_ZN30_INTERNAL_d667ebb5_4_k_cu_main4cuda3std6ranges3__45__cpo4sizeE - _ZN30_INTERNAL_d667ebb5_4_k_cu_main4cuda3std3__48in_placeE)
_ZN30_INTERNAL_d667ebb5_4_k_cu_main4cuda3std3__48in_placeE:
	.zero		1
	.type		_ZN30_INTERNAL_d667ebb5_4_k_cu_main4cuda3std6ranges3__45__cpo4sizeE,@object
	.size		_ZN30_INTERNAL_d667ebb5_4_k_cu_main4cuda3std6ranges3__45__cpo4sizeE,(_ZN30_INTERNAL_d667ebb5_4_k_cu_main6thrust24THRUST_300001_SM_1000_NS12placeholders2_9E - _ZN30_INTERNAL_d667ebb5_4_k_cu_main4cuda3std6ranges3__45__cpo4sizeE)
_ZN30_INTERNAL_d667ebb5_4_k_cu_main4cuda3std6ranges3__45__cpo4sizeE:
	.zero		1
	.type		_ZN30_INTERNAL_d667ebb5_4_k_cu_main6thrust24THRUST_300001_SM_1000_NS12placeholders2_9E,@object
	.size		_ZN30_INTERNAL_d667ebb5_4_k_cu_main6thrust24THRUST_300001_SM_1000_NS12placeholders2_9E,(_ZN30_INTERNAL_d667ebb5_4_k_cu_main4cuda3std3__45__cpo7crbeginE - _ZN30_INTERNAL_d667ebb5_4_k_cu_main6thrust24THRUST_300001_SM_1000_NS12placeholders2_9E)
_ZN30_INTERNAL_d667ebb5_4_k_cu_main6thrust24THRUST_300001_SM_1000_NS12placeholders2_9E:
	.zero		1
	.type		_ZN30_INTERNAL_d667ebb5_4_k_cu_main4cuda3std3__45__cpo7crbeginE,@object
	.size		_ZN30_INTERNAL_d667ebb5_4_k_cu_main4cuda3std3__45__cpo7crbeginE,(_ZN30_INTERNAL_d667ebb5_4_k_cu_main4cuda3std6ranges3__45__cpo4nextE - _ZN30_INTERNAL_d667ebb5_4_k_cu_main4cuda3std3__45__cpo7crbeginE)
_ZN30_INTERNAL_d667ebb5_4_k_cu_main4cuda3std3__45__cpo7crbeginE:
	.zero		1
	.type		_ZN30_INTERNAL_d667ebb5_4_k_cu_main4cuda3std6ranges3__45__cpo4nextE,@object
	.size		_ZN30_INTERNAL_d667ebb5_4_k_cu_main4cuda3std6ranges3__45__cpo4nextE,(_ZN30_INTERNAL_d667ebb5_4_k_cu_main4cuda3std6ranges3__45__cpo4swapE - _ZN30_INTERNAL_d667ebb5_4_k_cu_main4cuda3std6ranges3__45__cpo4nextE)
_ZN30_INTERNAL_d667ebb5_4_k_cu_main4cuda3std6ranges3__45__cpo4nextE:
	.zero		1
	.type		_ZN30_INTERNAL_d667ebb5_4_k_cu_main4cuda3std6ranges3__45__cpo4swapE,@object
	.size		_ZN30_INTERNAL_d667ebb5_4_k_cu_main4cuda3std6ranges3__45__cpo4swapE,(_ZN30_INTERNAL_d667ebb5_4_k_cu_main6thrust24THRUST_300001_SM_1000_NS12placeholders2_1E - _ZN30_INTERNAL_d667ebb5_4_k_cu_main4cuda3std6ranges3__45__cpo4swapE)
_ZN30_INTERNAL_d667ebb5_4_k_cu_main4cuda3std6ranges3__45__cpo4swapE:
	.zero		1
	.type		_ZN30_INTERNAL_d667ebb5_4_k_cu_main6thrust24THRUST_300001_SM_1000_NS12placeholders2_1E,@object
	.size		_ZN30_INTERNAL_d667ebb5_4_k_cu_main6thrust24THRUST_300001_SM_1000_NS12placeholders2_1E,(_ZN30_INTERNAL_d667ebb5_4_k_cu_main6thrust24THRUST_300001_SM_1000_NS12placeholders2_3E - _ZN30_INTERNAL_d667ebb5_4_k_cu_main6thrust24THRUST_300001_SM_1000_NS12placeholders2_1E)
_ZN30_INTERNAL_d667ebb5_4_k_cu_main6thrust24THRUST_300001_SM_1000_NS12placeholders2_1E:
	.zero		1
	.type		_ZN30_INTERNAL_d667ebb5_4_k_cu_main6thrust24THRUST_300001_SM_1000_NS12placeholders2_3E,@object
	.size		_ZN30_INTERNAL_d667ebb5_4_k_cu_main6thrust24THRUST_300001_SM_1000_NS12placeholders2_3E,(_ZN30_INTERNAL_d667ebb5_4_k_cu_main4cuda3std3__45__cpo5beginE - _ZN30_INTERNAL_d667ebb5_4_k_cu_main6thrust24THRUST_300001_SM_1000_NS12placeholders2_3E)
_ZN30_INTERNAL_d667ebb5_4_k_cu_main6thrust24THRUST_300001_SM_1000_NS12placeholders2_3E:
	.zero		1
	.type		_ZN30_INTERNAL_d667ebb5_4_k_cu_main4cuda3std3__45__cpo5beginE,@object
	.size		_ZN30_INTERNAL_d667ebb5_4_k_cu_main4cuda3std3__45__cpo5beginE,(_ZN30_INTERNAL_d667ebb5_4_k_cu_main4cuda3std6ranges3__45__cpo5beginE - _ZN30_INTERNAL_d667ebb5_4_k_cu_main4cuda3std3__45__cpo5beginE)
_ZN30_INTERNAL_d667ebb5_4_k_cu_main4cuda3std3__45__cpo5beginE:
	.zero		1
	.type		_ZN30_INTERNAL_d667ebb5_4_k_cu_main4cuda3std6ranges3__45__cpo5beginE,@object
	.size		_ZN30_INTERNAL_d667ebb5_4_k_cu_main4cuda3std6ranges3__45__cpo5beginE,(_ZN30_INTERNAL_d667ebb5_4_k_cu_main4cuda3std3__432_GLOBAL__N__d667ebb5_4_k_cu_main6ignoreE - _ZN30_INTERNAL_d667ebb5_4_k_cu_main4cuda3std6ranges3__45__cpo5beginE)
_ZN30_INTERNAL_d667ebb5_4_k_cu_main4cuda3std6ranges3__45__cpo5beginE:
	.zero		1
	.type		_ZN30_INTERNAL_d667ebb5_4_k_cu_main4cuda3std3__432_GLOBAL__N__d667ebb5_4_k_cu_main6ignoreE,@object
	.size		_ZN30_INTERNAL_d667ebb5_4_k_cu_main4cuda3std3__432_GLOBAL__N__d667ebb5_4_k_cu_main6ignoreE,(_ZN30_INTERNAL_d667ebb5_4_k_cu_main4cuda3std6ranges3__45__cpo4dataE - _ZN30_INTERNAL_d667ebb5_4_k_cu_main4cuda3std3__432_GLOBAL__N__d667ebb5_4_k_cu_main6ignoreE)
_ZN30_INTERNAL_d667ebb5_4_k_cu_main4cuda3std3__432_GLOBAL__N__d667ebb5_4_k_cu_main6ignoreE:
	.zero		1
	.type		_ZN30_INTERNAL_d667ebb5_4_k_cu_main4cuda3std6ranges3__45__cpo4dataE,@object
	.size		_ZN30_INTERNAL_d667ebb5_4_k_cu_main4cuda3std6ranges3__45__cpo4dataE,(_ZN30_INTERNAL_d667ebb5_4_k_cu_main6thrust24THRUST_300001_SM_1000_NS12placeholders2_7E - _ZN30_INTERNAL_d667ebb5_4_k_cu_main4cuda3std6ranges3__45__cpo4dataE)
_ZN30_INTERNAL_d667ebb5_4_k_cu_main4cuda3std6ranges3__45__cpo4dataE:
	.zero		1
	.type		_ZN30_INTERNAL_d667ebb5_4_k_cu_main6thrust24THRUST_300001_SM_1000_NS12placeholders2_7E,@object
	.size		_ZN30_INTERNAL_d667ebb5_4_k_cu_main6thrust24THRUST_300001_SM_1000_NS12placeholders2_7E,(_ZN30_INTERNAL_d667ebb5_4_k_cu_main4cuda3std3__45__cpo6rbeginE - _ZN30_INTERNAL_d667ebb5_4_k_cu_main6thrust24THRUST_300001_SM_1000_NS12placeholders2_7E)
_ZN30_INTERNAL_d667ebb5_4_k_cu_main6thrust24THRUST_300001_SM_1000_NS12placeholders2_7E:
	.zero		1
	.type		_ZN30_INTERNAL_d667ebb5_4_k_cu_main4cuda3std3__45__cpo6rbeginE,@object
	.size		_ZN30_INTERNAL_d667ebb5_4_k_cu_main4cuda3std3__45__cpo6rbeginE,(_ZN30_INTERNAL_d667ebb5_4_k_cu_main4cuda3std6ranges3__45__cpo7advanceE - _ZN30_INTERNAL_d667ebb5_4_k_cu_main4cuda3std3__45__cpo6rbeginE)
_ZN30_INTERNAL_d667ebb5_4_k_cu_main4cuda3std3__45__cpo6rbeginE:
	.zero		1
	.type		_ZN30_INTERNAL_d667ebb5_4_k_cu_main4cuda3std6ranges3__45__cpo7advanceE,@object
	.size		_ZN30_INTERNAL_d667ebb5_4_k_cu_main4cuda3std6ranges3__45__cpo7advanceE,(_ZN30_INTERNAL_d667ebb5_4_k_cu_main4cuda3std3__47nulloptE - _ZN30_INTERNAL_d667ebb5_4_k_cu_main4cuda3std6ranges3__45__cpo7advanceE)
_ZN30_INTERNAL_d667ebb5_4_k_cu_main4cuda3std6ranges3__45__cpo7advanceE:
	.zero		1
	.type		_ZN30_INTERNAL_d667ebb5_4_k_cu_main4cuda3std3__47nulloptE,@object
	.size		_ZN30_INTERNAL_d667ebb5_4_k_cu_main4cuda3std3__47nulloptE,(_ZN30_INTERNAL_d667ebb5_4_k_cu_main4cuda3std6ranges3__45__cpo8distanceE - _ZN30_INTERNAL_d667ebb5_4_k_cu_main4cuda3std3__47nulloptE)
_ZN30_INTERNAL_d667ebb5_4_k_cu_main4cuda3std3__47nulloptE:
	.zero		1
	.type		_ZN30_INTERNAL_d667ebb5_4_k_cu_main4cuda3std6ranges3__45__cpo8distanceE,@object
	.size		_ZN30_INTERNAL_d667ebb5_4_k_cu_main4cuda3std6ranges3__45__cpo8distanceE,(_ZN30_INTERNAL_d667ebb5_4_k_cu_main6thrust24THRUST_300001_SM_1000_NS12placeholders2_6E - _ZN30_INTERNAL_d667ebb5_4_k_cu_main4cuda3std6ranges3__45__cpo8distanceE)
_ZN30_INTERNAL_d667ebb5_4_k_cu_main4cuda3std6ranges3__45__cpo8distanceE:
	.zero		1
	.type		_ZN30_INTERNAL_d667ebb5_4_k_cu_main6thrust24THRUST_300001_SM_1000_NS12placeholders2_6E,@object
	.size		_ZN30_INTERNAL_d667ebb5_4_k_cu_main6thrust24THRUST_300001_SM_1000_NS12placeholders2_6E,(_ZN30_INTERNAL_d667ebb5_4_k_cu_main4cuda3std3__45__cpo4cendE - _ZN30_INTERNAL_d667ebb5_4_k_cu_main6thrust24THRUST_300001_SM_1000_NS12placeholders2_6E)
_ZN30_INTERNAL_d667ebb5_4_k_cu_main6thrust24THRUST_300001_SM_1000_NS12placeholders2_6E:
	.zero		1
	.type		_ZN30_INTERNAL_d667ebb5_4_k_cu_main4cuda3std3__45__cpo4cendE,@object
	.size		_ZN30_INTERNAL_d667ebb5_4_k_cu_main4cuda3std3__45__cpo4cendE,(_ZN30_INTERNAL_d667ebb5_4_k_cu_main4cuda3std6ranges3__45__cpo4cendE - _ZN30_INTERNAL_d667ebb5_4_k_cu_main4cuda3std3__45__cpo4cendE)
_ZN30_INTERNAL_d667ebb5_4_k_cu_main4cuda3std3__45__cpo4cendE:
	.zero		1
	.type		_ZN30_INTERNAL_d667ebb5_4_k_cu_main4cuda3std6ranges3__45__cpo4cendE,@object
	.size		_ZN30_INTERNAL_d667ebb5_4_k_cu_main4cuda3std6ranges3__45__cpo4cendE,(_ZN30_INTERNAL_d667ebb5_4_k_cu_main4cuda3std3__420unreachable_sentinelE - _ZN30_INTERNAL_d667ebb5_4_k_cu_main4cuda3std6ranges3__45__cpo4cendE)
_ZN30_INTERNAL_d667ebb5_4_k_cu_main4cuda3std6ranges3__45__cpo4cendE:
	.zero		1
	.type		_ZN30_INTERNAL_d667ebb5_4_k_cu_main4cuda3std3__420unreachable_sentinelE,@object
	.size		_ZN30_INTERNAL_d667ebb5_4_k_cu_main4cuda3std3__420unreachable_sentinelE,(_ZN30_INTERNAL_d667ebb5_4_k_cu_main4cuda3std6ranges3__45__cpo5ssizeE - _ZN30_INTERNAL_d667ebb5_4_k_cu_main4cuda3std3__420unreachable_sentinelE)
_ZN30_INTERNAL_d667ebb5_4_k_cu_main4cuda3std3__420unreachable_sentinelE:
	.zero		1
	.type		_ZN30_INTERNAL_d667ebb5_4_k_cu_main4cuda3std6ranges3__45__cpo5ssizeE,@object
	.size		_ZN30_INTERNAL_d667ebb5_4_k_cu_main4cuda3std6ranges3__45__cpo5ssizeE,(_ZN30_INTERNAL_d667ebb5_4_k_cu_main6thrust24THRUST_300001_SM_1000_NS12placeholders3_10E - _ZN30_INTERNAL_d667ebb5_4_k_cu_main4cuda3std6ranges3__45__cpo5ssizeE)
_ZN30_INTERNAL_d667ebb5_4_k_cu_main4cuda3std6ranges3__45__cpo5ssizeE:
	.zero		1
	.type		_ZN30_INTERNAL_d667ebb5_4_k_cu_main6thrust24THRUST_300001_SM_1000_NS12placeholders3_10E,@object
	.size		_ZN30_INTERNAL_d667ebb5_4_k_cu_main6thrust24THRUST_300001_SM_1000_NS12placeholders3_10E,(_ZN30_INTERNAL_d667ebb5_4_k_cu_main4cuda3std3__45__cpo5crendE - _ZN30_INTERNAL_d667ebb5_4_k_cu_main6thrust24THRUST_300001_SM_1000_NS12placeholders3_10E)
_ZN30_INTERNAL_d667ebb5_4_k_cu_main6thrust24THRUST_300001_SM_1000_NS12placeholders3_10E:
	.zero		1
	.type		_ZN30_INTERNAL_d667ebb5_4_k_cu_main4cuda3std3__45__cpo5crendE,@object
	.size		_ZN30_INTERNAL_d667ebb5_4_k_cu_main4cuda3std3__45__cpo5crendE,(_ZN30_INTERNAL_d667ebb5_4_k_cu_main4cuda3std6ranges3__45__cpo4prevE - _ZN30_INTERNAL_d667ebb5_4_k_cu_main4cuda3std3__45__cpo5crendE)
_ZN30_INTERNAL_d667ebb5_4_k_cu_main4cuda3std3__45__cpo5crendE:
	.zero		1
	.type		_ZN30_INTERNAL_d667ebb5_4_k_cu_main4cuda3std6ranges3__45__cpo4prevE,@object
	.size		_ZN30_INTERNAL_d667ebb5_4_k_cu_main4cuda3std6ranges3__45__cpo4prevE,(_ZN30_INTERNAL_d667ebb5_4_k_cu_main4cuda3std6ranges3__45__cpo9iter_moveE - _ZN30_INTERNAL_d667ebb5_4_k_cu_main4cuda3std6ranges3__45__cpo4prevE)
_ZN30_INTERNAL_d667ebb5_4_k_cu_main4cuda3std6ranges3__45__cpo4prevE:
	.zero		1
	.type		_ZN30_INTERNAL_d667ebb5_4_k_cu_main4cuda3std6ranges3__45__cpo9iter_moveE,@object
	.size		_ZN30_INTERNAL_d667ebb5_4_k_cu_main4cuda3std6ranges3__45__cpo9iter_moveE,(_ZN30_INTERNAL_d667ebb5_4_k_cu_main6thrust24THRUST_300001_SM_1000_NS12placeholders2_2E - _ZN30_INTERNAL_d667ebb5_4_k_cu_main4cuda3std6ranges3__45__cpo9iter_moveE)
_ZN30_INTERNAL_d667ebb5_4_k_cu_main4cuda3std6ranges3__45__cpo9iter_moveE:
	.zero		1
	.type		_ZN30_INTERNAL_d667ebb5_4_k_cu_main6thrust24THRUST_300001_SM_1000_NS12placeholders2_2E,@object
	.size		_ZN30_INTERNAL_d667ebb5_4_k_cu_main6thrust24THRUST_300001_SM_1000_NS12placeholders2_2E,(_ZN30_INTERNAL_d667ebb5_4_k_cu_main6thrust24THRUST_300001_SM_1000_NS12placeholders2_4E - _ZN30_INTERNAL_d667ebb5_4_k_cu_main6thrust24THRUST_300001_SM_1000_NS12placeholders2_2E)
_ZN30_INTERNAL_d667ebb5_4_k_cu_main6thrust24THRUST_300001_SM_1000_NS12placeholders2_2E:
	.zero		1
	.type		_ZN30_INTERNAL_d667ebb5_4_k_cu_main6thrust24THRUST_300001_SM_1000_NS12placeholders2_4E,@object
	.size		_ZN30_INTERNAL_d667ebb5_4_k_cu_main6thrust24THRUST_300001_SM_1000_NS12placeholders2_4E,(_ZN30_INTERNAL_d667ebb5_4_k_cu_main4cuda3std3__45__cpo3endE - _ZN30_INTERNAL_d667ebb5_4_k_cu_main6thrust24THRUST_300001_SM_1000_NS12placeholders2_4E)
_ZN30_INTERNAL_d667ebb5_4_k_cu_main6thrust24THRUST_300001_SM_1000_NS12placeholders2_4E:
	.zero		1
	.type		_ZN30_INTERNAL_d667ebb5_4_k_cu_main4cuda3std3__45__cpo3endE,@object
	.size		_ZN30_INTERNAL_d667ebb5_4_k_cu_main4cuda3std3__45__cpo3endE,(_ZN30_INTERNAL_d667ebb5_4_k_cu_main4cuda3std6ranges3__45__cpo3endE - _ZN30_INTERNAL_d667ebb5_4_k_cu_main4cuda3std3__45__cpo3endE)
_ZN30_INTERNAL_d667ebb5_4_k_cu_main4cuda3std3__45__cpo3endE:
	.zero		1
	.type		_ZN30_INTERNAL_d667ebb5_4_k_cu_main4cuda3std6ranges3__45__cpo3endE,@object
	.size		_ZN30_INTERNAL_d667ebb5_4_k_cu_main4cuda3std6ranges3__45__cpo3endE,(_ZN30_INTERNAL_d667ebb5_4_k_cu_main4cuda3std3__419piecewise_constructE - _ZN30_INTERNAL_d667ebb5_4_k_cu_main4cuda3std6ranges3__45__cpo3endE)
_ZN30_INTERNAL_d667ebb5_4_k_cu_main4cuda3std6ranges3__45__cpo3endE:
	.zero		1
	.type		_ZN30_INTERNAL_d667ebb5_4_k_cu_main4cuda3std3__419piecewise_constructE,@object
	.size		_ZN30_INTERNAL_d667ebb5_4_k_cu_main4cuda3std3__419piecewise_constructE,(_ZN30_INTERNAL_d667ebb5_4_k_cu_main4cuda3std6ranges3__45__cpo5cdataE - _ZN30_INTERNAL_d667ebb5_4_k_cu_main4cuda3std3__419piecewise_constructE)
_ZN30_INTERNAL_d667ebb5_4_k_cu_main4cuda3std3__419piecewise_constructE:
	.zero		1
	.type		_ZN30_INTERNAL_d667ebb5_4_k_cu_main4cuda3std6ranges3__45__cpo5cdataE,@object
	.size		_ZN30_INTERNAL_d667ebb5_4_k_cu_main4cuda3std6ranges3__45__cpo5cdataE,(_ZN30_INTERNAL_d667ebb5_4_k_cu_main6thrust24THRUST_300001_SM_1000_NS12placeholders2_8E - _ZN30_INTERNAL_d667ebb5_4_k_cu_main4cuda3std6ranges3__45__cpo5cdataE)
_ZN30_INTERNAL_d667ebb5_4_k_cu_main4cuda3std6ranges3__45__cpo5cdataE:
	.zero		1
	.type		_ZN30_INTERNAL_d667ebb5_4_k_cu_main6thrust24THRUST_300001_SM_1000_NS12placeholders2_8E,@object
	.size		_ZN30_INTERNAL_d667ebb5_4_k_cu_main6thrust24THRUST_300001_SM_1000_NS12placeholders2_8E,(_ZN30_INTERNAL_d667ebb5_4_k_cu_main4cuda3std3__45__cpo4rendE - _ZN30_INTERNAL_d667ebb5_4_k_cu_main6thrust24THRUST_300001_SM_1000_NS12placeholders2_8E)
_ZN30_INTERNAL_d667ebb5_4_k_cu_main6thrust24THRUST_300001_SM_1000_NS12placeholders2_8E:
	.zero		1
	.type		_ZN30_INTERNAL_d667ebb5_4_k_cu_main4cuda3std3__45__cpo4rendE,@object
	.size		_ZN30_INTERNAL_d667ebb5_4_k_cu_main4cuda3std3__45__cpo4rendE,(_ZN30_INTERNAL_d667ebb5_4_k_cu_main4cuda3std6ranges3__45__cpo9iter_swapE - _ZN30_INTERNAL_d667ebb5_4_k_cu_main4cuda3std3__45__cpo4rendE)
_ZN30_INTERNAL_d667ebb5_4_k_cu_main4cuda3std3__45__cpo4rendE:
	.zero		1
	.type		_ZN30_INTERNAL_d667ebb5_4_k_cu_main4cuda3std6ranges3__45__cpo9iter_swapE,@object
	.size		_ZN30_INTERNAL_d667ebb5_4_k_cu_main4cuda3std6ranges3__45__cpo9iter_swapE,(_ZN30_INTERNAL_d667ebb5_4_k_cu_main4cuda3std3__48unexpectE - _ZN30_INTERNAL_d667ebb5_4_k_cu_main4cuda3std6ranges3__45__cpo9iter_swapE)
_ZN30_INTERNAL_d667ebb5_4_k_cu_main4cuda3std6ranges3__45__cpo9iter_swapE:
	.zero		1
	.type		_ZN30_INTERNAL_d667ebb5_4_k_cu_main4cuda3std3__48unexpectE,@object
	.size		_ZN30_INTERNAL_d667ebb5_4_k_cu_main4cuda3std3__48unexpectE,(_ZN30_INTERNAL_d667ebb5_4_k_cu_main6thrust24THRUST_300001_SM_1000_NS6system6detail10sequential3seqE - _ZN30_INTERNAL_d667ebb5_4_k_cu_main4cuda3std3__48unexpectE)
_ZN30_INTERNAL_d667ebb5_4_k_cu_main4cuda3std3__48unexpectE:
	.zero		1
	.type		_ZN30_INTERNAL_d667ebb5_4_k_cu_main6thrust24THRUST_300001_SM_1000_NS6system6detail10sequential3seqE,@object
	.size		_ZN30_INTERNAL_d667ebb5_4_k_cu_main6thrust24THRUST_300001_SM_1000_NS6system6detail10sequential3seqE,(.L_29 - _ZN30_INTERNAL_d667ebb5_4_k_cu_main6thrust24THRUST_300001_SM_1000_NS6system6detail10sequential3seqE)
_ZN30_INTERNAL_d667ebb5_4_k_cu_main6thrust24THRUST_300001_SM_1000_NS6system6detail10sequential3seqE:
	.zero		1
.L_29:


//--------------------- .nv.shared._Z9simpleSumILi128ELi4EEvPiS0_ --------------------------
	.section	.nv.shared._Z9simpleSumILi128ELi4EEvPiS0_,"aw",@nobits
	.sectionflags	@""
	.align	4
.nv.shared._Z9simpleSumILi128ELi4EEvPiS0_:
	.zero		1048


//--------------------- .nv.constant0._ZN3cub18CUB_300001_SM_10006detail11EmptyKernelIvEEvv --------------------------
	.section	.nv.constant0._ZN3cub18CUB_300001_SM_10006detail11EmptyKernelIvEEvv,"a",@progbits
	.sectionflags	@""
	.align	4
.nv.constant0._ZN3cub18CUB_300001_SM_10006detail11EmptyKernelIvEEvv:
	.zero		896


//--------------------- .nv.constant0._Z9simpleSumILi128ELi4EEvPiS0_ --------------------------
	.section	.nv.constant0._Z9simpleSumILi128ELi4EEvPiS0_,"a",@progbits
	.sectionflags	@""
	.align	4
.nv.constant0._Z9simpleSumILi128ELi4EEvPiS0_:
	.zero		912


//--------------------- SYMBOLS --------------------------

	.type		.nv.reservedSmem.offset0,@object
	.size		.nv.reservedSmem.offset0,0x4
	.type		.nv.reservedSmem.cap,@object
	.size		.nv.reservedSmem.cap,0x4
	.type		vprintf,@function
